	.headerflags	@"EF_CUDA_TEXMODE_UNIFIED EF_CUDA_64BIT_ADDRESS EF_CUDA_ACCELERATORS EF_CUDA_SM90 EF_CUDA_VIRTUAL_SM(EF_CUDA_SM90)"
	.elftype	@"ET_EXEC"


//--------------------- .nv.info                  --------------------------
	.section	.nv.info,"",@"SHT_CUDA_INFO"
	.align	4


	//----- nvinfo : EIATTR_REGCOUNT
	.align		4
        /*0000*/ 	.byte	0x04, 0x2f
        /*0002*/ 	.short	(.L_3 - .L_2)
	.align		4
.L_2:
        /*0004*/ 	.word	index@(triton_poi_fused__native_batch_norm_legit_no_training_add_convolution_32)
        /*0008*/ 	.word	0x0000001c


	//----- nvinfo : EIATTR_MIN_STACK_SIZE
	.align		4
.L_3:
        /*000c*/ 	.byte	0x04, 0x12
        /*000e*/ 	.short	(.L_5 - .L_4)
	.align		4
.L_4:
        /*0010*/ 	.word	index@(triton_poi_fused__native_batch_norm_legit_no_training_add_convolution_32)
        /*0014*/ 	.word	0x00000000


	//----- nvinfo : EIATTR_FRAME_SIZE
	.align		4
.L_5:
        /*0018*/ 	.byte	0x04, 0x11
        /*001a*/ 	.short	(.L_7 - .L_6)
	.align		4
.L_6:
        /*001c*/ 	.word	index@(triton_poi_fused__native_batch_norm_legit_no_training_add_convolution_32)
        /*0020*/ 	.word	0x00000000


	//----- nvinfo : EIATTR_MIN_STACK_SIZE
	.align		4
.L_7:
        /*0024*/ 	.byte	0x04, 0x12
        /*0026*/ 	.short	(.L_9 - .L_8)
	.align		4
.L_8:
        /*0028*/ 	.word	index@(triton_poi_fused__native_batch_norm_legit_no_training_add_convolution_32)
        /*002c*/ 	.word	0x00000000
.L_9:


//--------------------- .nv.info.triton_poi_fused__native_batch_norm_legit_no_training_add_convolution_32 --------------------------
	.section	.nv.info.triton_poi_fused__native_batch_norm_legit_no_training_add_convolution_32,"",@"SHT_CUDA_INFO"
	.sectionflags	@""
	.align	4


	//----- nvinfo : EIATTR_CUDA_API_VERSION
	.align		4
        /*0000*/ 	.byte	0x04, 0x37
        /*0002*/ 	.short	(.L_11 - .L_10)
.L_10:
        /*0004*/ 	.word	0x0000007c


	//----- nvinfo : EIATTR_KPARAM_INFO
	.align		4
.L_11:
        /*0008*/ 	.byte	0x04, 0x17
        /*000a*/ 	.short	(.L_13 - .L_12)
.L_12:
        /*000c*/ 	.word	0x00000000
        /*0010*/ 	.short	0x0008
        /*0012*/ 	.short	0x0040
        /*0014*/ 	.byte	0x00, 0xf0, 0x11, 0x00


	//----- nvinfo : EIATTR_KPARAM_INFO
	.align		4
.L_13:
        /*0018*/ 	.byte	0x04, 0x17
        /*001a*/ 	.short	(.L_15 - .L_14)
.L_14:
        /*001c*/ 	.word	0x00000000
        /*0020*/ 	.short	0x0007
        /*0022*/ 	.short	0x0038
        /*0024*/ 	.byte	0x00, 0xf4, 0x21, 0x00


	//----- nvinfo : EIATTR_KPARAM_INFO
	.align		4
.L_15:
        /*0028*/ 	.byte	0x04, 0x17
        /*002a*/ 	.short	(.L_17 - .L_16)
.L_16:
        /*002c*/ 	.word	0x00000000
        /*0030*/ 	.short	0x0006
        /*0032*/ 	.short	0x0030
        /*0034*/ 	.byte	0x00, 0xf4, 0x21, 0x00


	//----- nvinfo : EIATTR_KPARAM_INFO
	.align		4
.L_17:
        /*0038*/ 	.byte	0x04, 0x17
        /*003a*/ 	.short	(.L_19 - .L_18)
.L_18:
        /*003c*/ 	.word	0x00000000
        /*0040*/ 	.short	0x0005
        /*0042*/ 	.short	0x0028
        /*0044*/ 	.byte	0x00, 0xf4, 0x21, 0x00


	//----- nvinfo : EIATTR_KPARAM_INFO
	.align		4
.L_19:
        /*0048*/ 	.byte	0x04, 0x17
        /*004a*/ 	.short	(.L_21 - .L_20)
.L_20:
        /*004c*/ 	.word	0x00000000
        /*0050*/ 	.short	0x0004
        /*0052*/ 	.short	0x0020
        /*0054*/ 	.byte	0x00, 0xf4, 0x21, 0x00


	//----- nvinfo : EIATTR_KPARAM_INFO
	.align		4
.L_21:
        /*0058*/ 	.byte	0x04, 0x17
        /*005a*/ 	.short	(.L_23 - .L_22)
.L_22:
        /*005c*/ 	.word	0x00000000
        /*0060*/ 	.short	0x0003
        /*0062*/ 	.short	0x0018
        /*0064*/ 	.byte	0x00, 0xf4, 0x21, 0x00


	//----- nvinfo : EIATTR_KPARAM_INFO
	.align		4
.L_23:
        /*0068*/ 	.byte	0x04, 0x17
        /*006a*/ 	.short	(.L_25 - .L_24)
.L_24:
        /*006c*/ 	.word	0x00000000
        /*0070*/ 	.short	0x0002
        /*0072*/ 	.short	0x0010
        /*0074*/ 	.byte	0x00, 0xf4, 0x21, 0x00


	//----- nvinfo : EIATTR_KPARAM_INFO
	.align		4
.L_25:
        /*0078*/ 	.byte	0x04, 0x17
        /*007a*/ 	.short	(.L_27 - .L_26)
.L_26:
        /*007c*/ 	.word	0x00000000
        /*0080*/ 	.short	0x0001
        /*0082*/ 	.short	0x0008
        /*0084*/ 	.byte	0x00, 0xf4, 0x21, 0x00


	//----- nvinfo : EIATTR_KPARAM_INFO
	.align		4
.L_27:
        /*0088*/ 	.byte	0x04, 0x17
        /*008a*/ 	.short	(.L_29 - .L_28)
.L_28:
        /*008c*/ 	.word	0x00000000
        /*0090*/ 	.short	0x0000
        /*0092*/ 	.short	0x0000
        /*0094*/ 	.byte	0x00, 0xf4, 0x21, 0x00


	//----- nvinfo : EIATTR_SPARSE_MMA_MASK
	.align		4
.L_29:
        /*0098*/ 	.byte	0x03, 0x50
        /*009a*/ 	.short	0x0000


	//----- nvinfo : EIATTR_MAXREG_COUNT
	.align		4
        /*009c*/ 	.byte	0x03, 0x1b
        /*009e*/ 	.short	0x00ff


	//----- nvinfo : EIATTR_EXIT_INSTR_OFFSETS
	.align		4
        /*00a0*/ 	.byte	0x04, 0x1c
        /*00a2*/ 	.short	(.L_31 - .L_30)


	//   ....[0]....
.L_30:
        /*00a4*/ 	.word	0x00000420


	//----- nvinfo : EIATTR_REQNTID
	.align		4
.L_31:
        /*00a8*/ 	.byte	0x04, 0x10
        /*00aa*/ 	.short	(.L_33 - .L_32)
.L_32:
        /*00ac*/ 	.word	0x00000100
        /*00b0*/ 	.word	0x00000001
        /*00b4*/ 	.word	0x00000001


	//----- nvinfo : EIATTR_CBANK_PARAM_SIZE
	.align		4
.L_33:
        /*00b8*/ 	.byte	0x03, 0x19
        /*00ba*/ 	.short	0x0044


	//----- nvinfo : EIATTR_PARAM_CBANK
	.align		4
        /*00bc*/ 	.byte	0x04, 0x0a
        /*00be*/ 	.short	(.L_35 - .L_34)
	.align		4
.L_34:
        /*00c0*/ 	.word	index@(.nv.constant0.triton_poi_fused__native_batch_norm_legit_no_training_add_convolution_32)
        /*00c4*/ 	.short	0x0210
        /*00c6*/ 	.short	0x0044


	//----- nvinfo : EIATTR_SW_WAR
	.align		4
.L_35:
        /*00c8*/ 	.byte	0x04, 0x36
        /*00ca*/ 	.short	(.L_37 - .L_36)
.L_36:
        /*00cc*/ 	.word	0x00000008
.L_37:


//--------------------- .nv.callgraph             --------------------------
	.section	.nv.callgraph,"",@"SHT_CUDA_CALLGRAPH"
	.align	4
	.sectionentsize	8
	.align		4
        /*0000*/ 	.word	0x00000000
	.align		4
        /*0004*/ 	.word	0xffffffff
	.align		4
        /*0008*/ 	.word	0x00000000
	.align		4
        /*000c*/ 	.word	0xfffffffe
	.align		4
        /*0010*/ 	.word	0x00000000
	.align		4
        /*0014*/ 	.word	0xfffffffd
	.align		4
        /*0018*/ 	.word	0x00000000
	.align		4
        /*001c*/ 	.word	0xfffffffc


//--------------------- .nv.constant4             --------------------------
	.section	.nv.constant4,"a",@progbits
	.align	8
	.align		8
.nv.constant4:
        /*0000*/ 	.dword	_$_str
	.align		8
        /*0008*/ 	.dword	_$_str_$_2


//--------------------- .text.triton_poi_fused__native_batch_norm_legit_no_training_add_convolution_32 --------------------------
	.section	.text.triton_poi_fused__native_batch_norm_legit_no_training_add_convolution_32,"ax",@progbits
	.align	128
        .global         triton_poi_fused__native_batch_norm_legit_no_training_add_convolution_32
        .type           triton_poi_fused__native_batch_norm_legit_no_training_add_convolution_32,@function
        .size           triton_poi_fused__native_batch_norm_legit_no_training_add_convolution_32,(.L_x_1 - triton_poi_fused__native_batch_norm_legit_no_training_add_convolution_32)
        .other          triton_poi_fused__native_batch_norm_legit_no_training_add_convolution_32,@"STO_CUDA_ENTRY STV_DEFAULT"
triton_poi_fused__native_batch_norm_legit_no_training_add_convolution_32:
.text.triton_poi_fused__native_batch_norm_legit_no_training_add_convolution_32:
[----:B------:R-:W-:Y:S01]  /*0000*/  LDC R1, c[0x0][0x28] ;  /* 0x00000a00ff017b82 */ /* 0x000fe20000000800 */
[----:B------:R-:W1:Y:S07]  /*0010*/  S2R R0, SR_TID.X ;  /* 0x0000000000007919 */ /* 0x000e6e0000002100 */
[----:B------:R-:W2:Y:S01]  /*0020*/  LDC.64 R12, c[0x0][0x230] ;  /* 0x00008c00ff0c7b82 */ /* 0x000ea20000000a00 */
[----:B------:R-:W-:Y:S01]  /*0030*/  ULDC.64 UR4, c[0x0][0x208] ;  /* 0x0000820000047ab9 */ /* 0x000fe20000000a00 */
[----:B------:R-:W3:Y:S06]  /*0040*/  S2R R5, SR_CTAID.X ;  /* 0x0000000000057919 */ /* 0x000eec0000002500 */
[----:B------:R-:W4:Y:S08]  /*0050*/  LDC.64 R16, c[0x0][0x218] ;  /* 0x00008600ff107b82 */ /* 0x000f300000000a00 */
[----:B------:R-:W5:Y:S08]  /*0060*/  LDC.64 R8, c[0x0][0x220] ;  /* 0x00008800ff087b82 */ /* 0x000f700000000a00 */
[----:B------:R-:W4:Y:S01]  /*0070*/  LDC.64 R10, c[0x0][0x228] ;  /* 0x00008a00ff0a7b82 */ /* 0x000f220000000a00 */
[----:B-1----:R-:W-:-:S07]  /*0080*/  SHF.L.U32 R0, R0, 0x1, RZ ;  /* 0x0000000100007819 */ /* 0x002fce00000006ff */
[----:B------:R-:W1:Y:S01]  /*0090*/  LDC.64 R6, c[0x0][0x238] ;  /* 0x00008e00ff067b82 */ /* 0x000e620000000a00 */
[----:B---3--:R-:W-:Y:S02]  /*00a0*/  SHF.R.S32.HI R3, RZ, 0x16, R5 ;  /* 0x00000016ff037819 */ /* 0x008fe40000011405 */
[----:B------:R-:W-:Y:S02]  /*00b0*/  LOP3.LUT R0, R0, 0x1fe, RZ, 0xc0, !PT ;  /* 0x000001fe00007812 */ /* 0x000fe400078ec0ff */
[----:B------:R-:W-:Y:S02]  /*00c0*/  SGXT R3, R3, 0x1 ;  /* 0x000000010303781a */ /* 0x000fe40000000200 */
[----:B------:R-:W-:-:S04]  /*00d0*/  LEA R0, R5, R0, 0x9 ;  /* 0x0000000005007211 */ /* 0x000fc800078e48ff */
[----:B------:R-:W-:-:S04]  /*00e0*/  LEA.HI R3, R3, R0, RZ, 0xa ;  /* 0x0000000003037211 */ /* 0x000fc800078f50ff */
[----:B------:R-:W-:-:S04]  /*00f0*/  SHF.R.S32.HI R3, RZ, 0xa, R3 ;  /* 0x0000000aff037819 */ /* 0x000fc80000011403 */
[----:B------:R-:W-:-:S04]  /*0100*/  LEA.HI R2, R3, R3, RZ, 0x7 ;  /* 0x0000000303027211 */ /* 0x000fc800078f38ff */
[----:B------:R-:W-:-:S04]  /*0110*/  LOP3.LUT R2, R2, 0xffffff80, RZ, 0xc0, !PT ;  /* 0xffffff8002027812 */ /* 0x000fc800078ec0ff */
[----:B------:R-:W-:Y:S02]  /*0120*/  IADD3 R15, R3, -R2, RZ ;  /* 0x80000002030f7210 */ /* 0x000fe40007ffe0ff */
[----:B------:R-:W3:Y:S03]  /*0130*/  LDC.64 R2, c[0x0][0x210] ;  /* 0x00008400ff027b82 */ /* 0x000ee60000000a00 */
[----:B--2---:R-:W-:-:S06]  /*0140*/  IMAD.WIDE R12, R15, 0x4, R12 ;  /* 0x000000040f0c7825 */ /* 0x004fcc00078e020c */
[----:B------:R-:W2:Y:S01]  /*0150*/  LDG.E.EL R12, desc[UR4][R12.64] ;  /* 0x000000040c0c7981 */ /* 0x000ea2000c2e1900 */
[----:B------:R-:W-:Y:S01]  /*0160*/  SHF.R.S32.HI R5, RZ, 0x1f, R0 ;  /* 0x0000001fff057819 */ /* 0x000fe20000011400 */
[----:B----4-:R-:W-:-:S03]  /*0170*/  IMAD.WIDE R16, R15, 0x4, R16 ;  /* 0x000000040f107825 */ /* 0x010fc600078e0210 */
[----:B------:R-:W-:Y:S02]  /*0180*/  LEA.HI R14, R5, R0, RZ, 0x11 ;  /* 0x00000000050e7211 */ /* 0x000fe400078f88ff */
[----:B------:R-:W4:Y:S02]  /*0190*/  LDC.64 R4, c[0x0][0x240] ;  /* 0x00009000ff047b82 */ /* 0x000f240000000a00 */
[C---:B------:R-:W-:Y:S01]  /*01a0*/  SHF.L.U32 R18, R14.reuse, 0x1, RZ ;  /* 0x000000010e127819 */ /* 0x040fe200000006ff */
[----:B------:R1:W2:Y:S01]  /*01b0*/  LDG.E.EL R13, desc[UR4][R16.64] ;  /* 0x00000004100d7981 */ /* 0x0002a2000c2e1900 */
[----:B------:R-:W-:Y:S02]  /*01c0*/  LOP3.LUT R19, R14, 0xfffe0000, RZ, 0xc0, !PT ;  /* 0xfffe00000e137812 */ /* 0x000fe400078ec0ff */
[----:B------:R-:W-:Y:S01]  /*01d0*/  LOP3.LUT R18, R18, 0xfffc0000, RZ, 0xc0, !PT ;  /* 0xfffc000012127812 */ /* 0x000fe200078ec0ff */
[----:B---3--:R-:W-:-:S03]  /*01e0*/  IMAD.WIDE R2, R0, 0x4, R2 ;  /* 0x0000000400027825 */ /* 0x008fc600078e0202 */
[----:B------:R-:W-:-:S05]  /*01f0*/  IADD3 R19, R18, R0, -R19 ;  /* 0x0000000012137210 */ /* 0x000fca0007ffe813 */
[----:B-----5:R-:W-:Y:S02]  /*0200*/  IMAD.WIDE R18, R19, 0x4, R8 ;  /* 0x0000000413127825 */ /* 0x020fe400078e0208 */
[----:B------:R-:W3:Y:S02]  /*0210*/  LDG.E.64 R8, desc[UR4][R2.64] ;  /* 0x0000000402087981 */ /* 0x000ee4000c1e1b00 */
[C---:B0-----:R-:W-:Y:S02]  /*0220*/  IMAD.WIDE R20, R15.reuse, 0x4, R10 ;  /* 0x000000040f147825 */ /* 0x041fe400078e020a */
[----:B------:R-:W5:Y:S04]  /*0230*/  LDG.E.64 R10, desc[UR4][R18.64] ;  /* 0x00000004120a7981 */ /* 0x000f68000c1e1b00 */
[----:B------:R-:W5:Y:S01]  /*0240*/  LDG.E.EL R14, desc[UR4][R20.64] ;  /* 0x00000004140e7981 */ /* 0x000f62000c2e1900 */
[----:B-1----:R-:W-:-:S04]  /*0250*/  IMAD.WIDE R22, R15, 0x4, R6 ;  /* 0x000000040f167825 */ /* 0x002fc800078e0206 */
[----:B----4-:R-:W-:Y:S01]  /*0260*/  IMAD.WIDE R24, R15, 0x4, R4 ;  /* 0x000000040f187825 */ /* 0x010fe200078e0204 */
[----:B------:R-:W4:Y:S01]  /*0270*/  LDG.E.EL R6, desc[UR4][R22.64] ;  /* 0x0000000416067981 */ /* 0x000f22000c2e1900 */
[----:B------:R-:W-:Y:S01]  /*0280*/  HFMA2.MMA R16, -RZ, RZ, 1.625, 0 ;  /* 0x3e800000ff107435 */ /* 0x000fe200000001ff */
[----:B------:R-:W0:Y:S02]  /*0290*/  LDC.64 R4, c[0x0][0x248] ;  /* 0x00009200ff047b82 */ /* 0x000e240000000a00 */
[----:B------:R-:W4:Y:S01]  /*02a0*/  LDG.E.EL R7, desc[UR4][R24.64] ;  /* 0x0000000418077981 */ /* 0x000f22000c2e1900 */
[----:B0-----:R-:W-:-:S04]  /*02b0*/  IMAD.WIDE R4, R0, 0x4, R4 ;  /* 0x0000000400047825 */ /* 0x001fc800078e0204 */
[----:B--2---:R-:W-:-:S04]  /*02c0*/  FADD R12, R12, 9.9999997473787516356e-05 ;  /* 0x38d1b7170c0c7421 */ /* 0x004fc80000000000 */
[----:B------:R-:W0:Y:S02]  /*02d0*/  MUFU.SQRT R15, R12 ;  /* 0x0000000c000f7308 */ /* 0x000e240000002000 */
[C---:B0-----:R-:W-:Y:S02]  /*02e0*/  FSETP.GT.AND P0, PT, R15.reuse, 8.50705917302346158658e+37, PT ;  /* 0x7e8000000f00780b */ /* 0x041fe40003f04000 */
[----:B------:R-:W-:-:S11]  /*02f0*/  FSETP.GEU.AND P1, PT, R15, 1.175494350822287508e-38, PT ;  /* 0x008000000f00780b */ /* 0x000fd60003f2e000 */
[----:B------:R-:W-:-:S04]  /*0300*/  @P0 FMUL R15, R15, 0.25 ;  /* 0x3e8000000f0f0820 */ /* 0x000fc80000400000 */
[----:B------:R-:W-:-:S06]  /*0310*/  @!P1 FMUL R15, R15, 16777216 ;  /* 0x4b8000000f0f9820 */ /* 0x000fcc0000400000 */
[----:B------:R-:W0:Y:S01]  /*0320*/  MUFU.RCP R15, R15 ;  /* 0x0000000f000f7308 */ /* 0x000e220000001000 */
[----:B------:R-:W-:Y:S01]  /*0330*/  FSEL R16, R16, 1, P0 ;  /* 0x3f80000010107808 */ /* 0x000fe20000000000 */
[--C-:B---3--:R-:W-:Y:S01]  /*0340*/  FADD R8, R8, R13.reuse ;  /* 0x0000000d08087221 */ /* 0x108fe20000000000 */
[----:B------:R-:W-:-:S03]  /*0350*/  FADD R9, R9, R13 ;  /* 0x0000000d09097221 */ /* 0x000fc60000000000 */
[----:B------:R-:W-:Y:S01]  /*0360*/  @!P1 FMUL R16, R16, 16777216 ;  /* 0x4b80000010109820 */ /* 0x000fe20000400000 */
[----:B-----5:R-:W-:Y:S01]  /*0370*/  FADD R13, R10, R8 ;  /* 0x000000080a0d7221 */ /* 0x020fe20000000000 */
[----:B------:R-:W-:-:S03]  /*0380*/  FADD R11, R11, R9 ;  /* 0x000000090b0b7221 */ /* 0x000fc60000000000 */
[C---:B------:R-:W-:Y:S01]  /*0390*/  FADD R13, -R14.reuse, R13 ;  /* 0x0000000d0e0d7221 */ /* 0x040fe20000000100 */
[----:B------:R-:W-:Y:S01]  /*03a0*/  FADD R11, -R14, R11 ;  /* 0x0000000b0e0b7221 */ /* 0x000fe20000000100 */
[----:B0-----:R-:W-:-:S04]  /*03b0*/  FMUL R16, R15, R16 ;  /* 0x000000100f107220 */ /* 0x001fc80000400000 */
[-C--:B------:R-:W-:Y:S01]  /*03c0*/  FMUL R13, R13, R16.reuse ;  /* 0x000000100d0d7220 */ /* 0x080fe20000400000 */
[----:B------:R-:W-:-:S03]  /*03d0*/  FMUL R16, R11, R16 ;  /* 0x000000100b107220 */ /* 0x000fc60000400000 */
[C-C-:B----4-:R-:W-:Y:S01]  /*03e0*/  FFMA R10, R6.reuse, R13, R7.reuse ;  /* 0x0000000d060a7223 */ /* 0x150fe20000000007 */
[----:B------:R-:W-:Y:S01]  /*03f0*/  FFMA R11, R6, R16, R7 ;  /* 0x00000010060b7223 */ /* 0x000fe20000000007 */
[----:B------:R-:W-:Y:S04]  /*0400*/  STG.E.64 desc[UR4][R2.64], R8 ;  /* 0x0000000802007986 */ /* 0x000fe8000c101b04 */
[----:B------:R-:W-:Y:S01]  /*0410*/  STG.E.64 desc[UR4][R4.64], R10 ;  /* 0x0000000a04007986 */ /* 0x000fe2000c101b04 */
[----:B------:R-:W-:Y:S05]  /*0420*/  EXIT ;  /* 0x000000000000794d */ /* 0x000fea0003800000 */
.L_x_0:
[----:B------:R-:W-:-:S00]  /*0430*/  BRA `(.L_x_0) ;  /* 0xfffffffc00fc7947 */ /* 0x000fc0000383ffff */
[----:B------:R-:W-:-:S00]  /*0440*/  NOP ;  /* 0x0000000000007918 */ /* 0x000fc00000000000 */
        /* <DEDUP_REMOVED lines=11> */
.L_x_1:


//--------------------- .nv.global.init           --------------------------
	.section	.nv.global.init,"aw",@progbits
.nv.global.init:
	.type		_$_str,@object
	.size		_$_str,(_$_str_$_2 - _$_str)
_$_str:
        /*0000*/ 	.byte	0x5f, 0x5f, 0x43, 0x55, 0x44, 0x41, 0x5f, 0x46, 0x54, 0x5a, 0x00
	.type		_$_str_$_2,@object
	.size		_$_str_$_2,(.L_1 - _$_str_$_2)
_$_str_$_2:
        /*000b*/ 	.byte	0x5f, 0x5f, 0x43, 0x55, 0x44, 0x41, 0x5f, 0x50, 0x52, 0x45, 0x43, 0x5f, 0x53, 0x51, 0x52, 0x54
        /*001b*/ 	.byte	0x00
.L_1:


//--------------------- .nv.constant0.triton_poi_fused__native_batch_norm_legit_no_training_add_convolution_32 --------------------------
	.section	.nv.constant0.triton_poi_fused__native_batch_norm_legit_no_training_add_convolution_32,"a",@progbits
	.sectionflags	@""
	.align	4
.nv.constant0.triton_poi_fused__native_batch_norm_legit_no_training_add_convolution_32:
	.zero		596
